//
// Generated by NVIDIA NVVM Compiler
//
// Compiler Build ID: CL-36424714
// Cuda compilation tools, release 13.0, V13.0.88
// Based on NVVM 20.0.0
//

.version 9.0
.target sm_100
.address_size 64

	// .globl	_Z4firePfS_mS_

.visible .entry _Z4firePfS_mS_(
	.param .u64 .ptr .align 1 _Z4firePfS_mS__param_0,
	.param .u64 .ptr .align 1 _Z4firePfS_mS__param_1,
	.param .u64 _Z4firePfS_mS__param_2,
	.param .u64 .ptr .align 1 _Z4firePfS_mS__param_3
)
{
	.reg .pred 	%p<2>;
	.reg .b32 	%r<2>;
	.reg .b32 	%f<17>;
	.reg .b64 	%rd<12>;

	ld.param.u64 	%rd1, [_Z4firePfS_mS__param_0];
	ld.param.u64 	%rd2, [_Z4firePfS_mS__param_1];
	ld.param.u64 	%rd3, [_Z4firePfS_mS__param_2];
	ld.param.u64 	%rd4, [_Z4firePfS_mS__param_3];
	mov.u32 	%r1, %tid.x;
	setp.gt.u32 	%p1, %r1, 2;
	@%p1 bra 	$L__BB0_2;
	cvta.to.global.u64 	%rd5, %rd1;
	cvta.to.global.u64 	%rd6, %rd2;
	cvta.to.global.u64 	%rd7, %rd4;
	cvt.u64.u32 	%rd8, %r1;
	mad.lo.s64 	%rd9, %rd3, %rd8, %rd6;
	mul.wide.u32 	%rd10, %r1, 4;
	add.s64 	%rd11, %rd7, %rd10;
	ld.global.f32 	%f1, [%rd11];
	ld.global.f32 	%f2, [%rd5];
	ld.global.f32 	%f3, [%rd9];
	fma.rn.f32 	%f4, %f2, %f3, %f1;
	st.global.f32 	[%rd11], %f4;
	ld.global.f32 	%f5, [%rd5+4];
	ld.global.f32 	%f6, [%rd9+4];
	fma.rn.f32 	%f7, %f5, %f6, %f4;
	st.global.f32 	[%rd11], %f7;
	ld.global.f32 	%f8, [%rd5+8];
	ld.global.f32 	%f9, [%rd9+8];
	fma.rn.f32 	%f10, %f8, %f9, %f7;
	st.global.f32 	[%rd11], %f10;
	ld.global.f32 	%f11, [%rd5+12];
	ld.global.f32 	%f12, [%rd9+12];
	fma.rn.f32 	%f13, %f11, %f12, %f10;
	st.global.f32 	[%rd11], %f13;
	ld.global.f32 	%f14, [%rd5+16];
	ld.global.f32 	%f15, [%rd9+16];
	fma.rn.f32 	%f16, %f14, %f15, %f13;
	st.global.f32 	[%rd11], %f16;
$L__BB0_2:
	ret;

}


// ===== COMPILED SASS (sm_100) =====

	.target	sm_100

	.elftype	@"ET_EXEC"


//--------------------- .note.nv.tkinfo           --------------------------
	.section	.note.nv.tkinfo,"",@"SHT_NOTE"
	.sectionflags	@"SHF_NOTE_NV_TKINFO"
	.tkinfo
        /*0018*/ 	.word	0x00000002
        /*0030*/ 	.string	""
        /*0030*/ 	.string	"ptxas"
        /*0030*/ 	.string	"Cuda compilation tools, release 13.0, V13.0.88"
        /*0030*/ 	.string	"Build cuda_13.0.r13.0/compiler.36424714_0"
        /*0030*/ 	.string	"-arch sm_100 -m 64 "



//--------------------- .note.nv.cuinfo           --------------------------
	.section	.note.nv.cuinfo,"",@"SHT_NOTE"
	.sectionflags	@"SHF_NOTE_NV_CUINFO"
        /*0018*/ 	.short	0x0002
        /*001a*/ 	.short	0x0064
        /*001c*/ 	.short	0x0082
	.zero		2


//--------------------- .nv.info                  --------------------------
	.section	.nv.info,"",@"SHT_CUDA_INFO"
	.align	4


	//----- nvinfo : EIATTR_REGCOUNT
	.align		4
        /*0000*/ 	.byte	0x04, 0x2f
        /*0002*/ 	.short	(.L_1 - .L_0)
	.align		4
.L_0:
        /*0004*/ 	.word	index@(_Z4firePfS_mS_)
        /*0008*/ 	.word	0x00000010


	//----- nvinfo : EIATTR_FRAME_SIZE
	.align		4
.L_1:
        /*000c*/ 	.byte	0x04, 0x11
        /*000e*/ 	.short	(.L_3 - .L_2)
	.align		4
.L_2:
        /*0010*/ 	.word	index@(_Z4firePfS_mS_)
        /*0014*/ 	.word	0x00000000


	//----- nvinfo : EIATTR_MIN_STACK_SIZE
	.align		4
.L_3:
        /*0018*/ 	.byte	0x04, 0x12
        /*001a*/ 	.short	(.L_5 - .L_4)
	.align		4
.L_4:
        /*001c*/ 	.word	index@(_Z4firePfS_mS_)
        /*0020*/ 	.word	0x00000000
.L_5:


//--------------------- .nv.compat                --------------------------
	.section	.nv.compat,"",@"SHT_CUDA_COMPAT_INFO"
	.align	4
        /*0000*/ 	.byte	0x02, 0x09, 0x00, 0x00, 0x02, 0x02, 0x01, 0x00, 0x02, 0x05, 0x05, 0x00, 0x03, 0x07, 0x01, 0x01
        /*0010*/ 	.byte	0x02, 0x03, 0x00, 0x00, 0x02, 0x06, 0x01, 0x00, 0x04, 0x0b, 0x08, 0x00, 0x09, 0x00, 0x00, 0x00
        /*0020*/ 	.byte	0x00, 0x00, 0x00, 0x00


//--------------------- .nv.info._Z4firePfS_mS_   --------------------------
	.section	.nv.info._Z4firePfS_mS_,"",@"SHT_CUDA_INFO"
	.sectionflags	@""
	.align	4


	//----- nvinfo : EIATTR_CUDA_API_VERSION
	.align		4
        /*0000*/ 	.byte	0x04, 0x37
        /*0002*/ 	.short	(.L_7 - .L_6)
.L_6:
        /*0004*/ 	.word	0x00000082


	//----- nvinfo : EIATTR_KPARAM_INFO
	.align		4
.L_7:
        /*0008*/ 	.byte	0x04, 0x17
        /*000a*/ 	.short	(.L_9 - .L_8)
.L_8:
        /*000c*/ 	.word	0x00000000
        /*0010*/ 	.short	0x0003
        /*0012*/ 	.short	0x0018
        /*0014*/ 	.byte	0x00, 0xf5, 0x21, 0x00


	//----- nvinfo : EIATTR_KPARAM_INFO
	.align		4
.L_9:
        /*0018*/ 	.byte	0x04, 0x17
        /*001a*/ 	.short	(.L_11 - .L_10)
.L_10:
        /*001c*/ 	.word	0x00000000
        /*0020*/ 	.short	0x0002
        /*0022*/ 	.short	0x0010
        /*0024*/ 	.byte	0x00, 0xf0, 0x21, 0x00


	//----- nvinfo : EIATTR_KPARAM_INFO
	.align		4
.L_11:
        /*0028*/ 	.byte	0x04, 0x17
        /*002a*/ 	.short	(.L_13 - .L_12)
.L_12:
        /*002c*/ 	.word	0x00000000
        /*0030*/ 	.short	0x0001
        /*0032*/ 	.short	0x0008
        /*0034*/ 	.byte	0x00, 0xf5, 0x21, 0x00


	//----- nvinfo : EIATTR_KPARAM_INFO
	.align		4
.L_13:
        /*0038*/ 	.byte	0x04, 0x17
        /*003a*/ 	.short	(.L_15 - .L_14)
.L_14:
        /*003c*/ 	.word	0x00000000
        /*0040*/ 	.short	0x0000
        /*0042*/ 	.short	0x0000
        /*0044*/ 	.byte	0x00, 0xf5, 0x21, 0x00


	//----- nvinfo : EIATTR_SPARSE_MMA_MASK
	.align		4
.L_15:
        /*0048*/ 	.byte	0x03, 0x50
        /*004a*/ 	.short	0x0000


	//----- nvinfo : EIATTR_MAXREG_COUNT
	.align		4
        /*004c*/ 	.byte	0x03, 0x1b
        /*004e*/ 	.short	0x00ff


	//----- nvinfo : EIATTR_MERCURY_ISA_VERSION
	.align		4
        /*0050*/ 	.byte	0x03, 0x5f
        /*0052*/ 	.short	0x0101


	//----- nvinfo : EIATTR_VRC_CTA_INIT_COUNT
	.align		4
        /*0054*/ 	.byte	0x02, 0x4a
	.zero		1
	.zero		1


	//----- nvinfo : EIATTR_EXIT_INSTR_OFFSETS
	.align		4
        /*0058*/ 	.byte	0x04, 0x1c
        /*005a*/ 	.short	(.L_17 - .L_16)


	//   ....[0]....
.L_16:
        /*005c*/ 	.word	0x00000030


	//   ....[1]....
        /*0060*/ 	.word	0x00000210


	//----- nvinfo : EIATTR_CBANK_PARAM_SIZE
	.align		4
.L_17:
        /*0064*/ 	.byte	0x03, 0x19
        /*0066*/ 	.short	0x0020


	//----- nvinfo : EIATTR_PARAM_CBANK
	.align		4
        /*0068*/ 	.byte	0x04, 0x0a
        /*006a*/ 	.short	(.L_19 - .L_18)
	.align		4
.L_18:
        /*006c*/ 	.word	index@(.nv.constant0._Z4firePfS_mS_)
        /*0070*/ 	.short	0x0380
        /*0072*/ 	.short	0x0020


	//----- nvinfo : EIATTR_SW_WAR
	.align		4
.L_19:
        /*0074*/ 	.byte	0x04, 0x36
        /*0076*/ 	.short	(.L_21 - .L_20)
.L_20:
        /*0078*/ 	.word	0x00000008
.L_21:


//--------------------- .nv.callgraph             --------------------------
	.section	.nv.callgraph,"",@"SHT_CUDA_CALLGRAPH"
	.align	4
	.sectionentsize	8
	.align		4
        /*0000*/ 	.word	0x00000000
	.align		4
        /*0004*/ 	.word	0xffffffff
	.align		4
        /*0008*/ 	.word	0x00000000
	.align		4
        /*000c*/ 	.word	0xfffffffe
	.align		4
        /*0010*/ 	.word	0x00000000
	.align		4
        /*0014*/ 	.word	0xfffffffd
	.align		4
        /*0018*/ 	.word	0x00000000
	.align		4
        /*001c*/ 	.word	0xfffffffc


//--------------------- .text._Z4firePfS_mS_      --------------------------
	.section	.text._Z4firePfS_mS_,"ax",@progbits
	.align	128
        .global         _Z4firePfS_mS_
        .type           _Z4firePfS_mS_,@function
        .size           _Z4firePfS_mS_,(.L_x_1 - _Z4firePfS_mS_)
        .other          _Z4firePfS_mS_,@"STO_CUDA_ENTRY STV_DEFAULT"
_Z4firePfS_mS_:
.text._Z4firePfS_mS_:
[----:B------:R-:W-:Y:S01]  /*0000*/  LDC R1, c[0x0][0x37c] ;  /* 0x0000df00ff017b82 */ /* 0x000fe20000000800 */
[----:B------:R-:W0:Y:S02]  /*0010*/  S2R R9, SR_TID.X ;  /* 0x0000000000097919 */ /* 0x000e240000002100 */
[----:B0-----:R-:W-:-:S13]  /*0020*/  ISETP.GT.U32.AND P0, PT, R9, 0x2, PT ;  /* 0x000000020900780c */ /* 0x001fda0003f04070 */
[----:B------:R-:W-:Y:S05]  /*0030*/  @P0 EXIT ;  /* 0x000000000000094d */ /* 0x000fea0003800000 */
[----:B------:R-:W0:Y:S01]  /*0040*/  LDC.64 R6, c[0x0][0x388] ;  /* 0x0000e200ff067b82 */ /* 0x000e220000000a00 */
[----:B------:R-:W0:Y:S01]  /*0050*/  LDCU.64 UR6, c[0x0][0x390] ;  /* 0x00007200ff0677ac */ /* 0x000e220008000a00 */
[----:B------:R-:W1:Y:S06]  /*0060*/  LDCU.64 UR4, c[0x0][0x358] ;  /* 0x00006b00ff0477ac */ /* 0x000e6c0008000a00 */
[----:B------:R-:W2:Y:S08]  /*0070*/  LDC.64 R4, c[0x0][0x398] ;  /* 0x0000e600ff047b82 */ /* 0x000eb00000000a00 */
[----:B------:R-:W3:Y:S01]  /*0080*/  LDC.64 R2, c[0x0][0x380] ;  /* 0x0000e000ff027b82 */ /* 0x000ee20000000a00 */
[----:B0-----:R-:W-:-:S04]  /*0090*/  IMAD.WIDE.U32 R6, R9, UR6, R6 ;  /* 0x0000000609067c25 */ /* 0x001fc8000f8e0006 */
[C---:B------:R-:W-:Y:S02]  /*00a0*/  IMAD R7, R9.reuse, UR7, R7 ;  /* 0x0000000709077c24 */ /* 0x040fe4000f8e0207 */
[----:B--2---:R-:W-:-:S03]  /*00b0*/  IMAD.WIDE.U32 R4, R9, 0x4, R4 ;  /* 0x0000000409047825 */ /* 0x004fc600078e0004 */
[----:B-1----:R-:W2:Y:S04]  /*00c0*/  LDG.E R8, desc[UR4][R6.64] ;  /* 0x0000000406087981 */ /* 0x002ea8000c1e1900 */
[----:B------:R-:W2:Y:S04]  /*00d0*/  LDG.E R0, desc[UR4][R4.64] ;  /* 0x0000000404007981 */ /* 0x000ea8000c1e1900 */
[----:B---3--:R-:W2:Y:S02]  /*00e0*/  LDG.E R9, desc[UR4][R2.64] ;  /* 0x0000000402097981 */ /* 0x008ea4000c1e1900 */
[----:B--2---:R-:W-:-:S05]  /*00f0*/  FFMA R9, R9, R8, R0 ;  /* 0x0000000809097223 */ /* 0x004fca0000000000 */
[----:B------:R0:W-:Y:S04]  /*0100*/  STG.E desc[UR4][R4.64], R9 ;  /* 0x0000000904007986 */ /* 0x0001e8000c101904 */
[----:B------:R-:W2:Y:S04]  /*0110*/  LDG.E R0, desc[UR4][R2.64+0x4] ;  /* 0x0000040402007981 */ /* 0x000ea8000c1e1900 */
[----:B------:R-:W2:Y:S02]  /*0120*/  LDG.E R8, desc[UR4][R6.64+0x4] ;  /* 0x0000040406087981 */ /* 0x000ea4000c1e1900 */
[----:B--2---:R-:W-:-:S05]  /*0130*/  FFMA R11, R0, R8, R9 ;  /* 0x00000008000b7223 */ /* 0x004fca0000000009 */
[----:B------:R1:W-:Y:S04]  /*0140*/  STG.E desc[UR4][R4.64], R11 ;  /* 0x0000000b04007986 */ /* 0x0003e8000c101904 */
[----:B------:R-:W2:Y:S04]  /*0150*/  LDG.E R0, desc[UR4][R2.64+0x8] ;  /* 0x0000080402007981 */ /* 0x000ea8000c1e1900 */
[----:B------:R-:W2:Y:S02]  /*0160*/  LDG.E R8, desc[UR4][R6.64+0x8] ;  /* 0x0000080406087981 */ /* 0x000ea4000c1e1900 */
[----:B--2---:R-:W-:-:S05]  /*0170*/  FFMA R13, R0, R8, R11 ;  /* 0x00000008000d7223 */ /* 0x004fca000000000b */
[----:B------:R-:W-:Y:S04]  /*0180*/  STG.E desc[UR4][R4.64], R13 ;  /* 0x0000000d04007986 */ /* 0x000fe8000c101904 */
[----:B------:R-:W0:Y:S04]  /*0190*/  LDG.E R0, desc[UR4][R2.64+0xc] ;  /* 0x00000c0402007981 */ /* 0x000e28000c1e1900 */
[----:B------:R-:W0:Y:S02]  /*01a0*/  LDG.E R8, desc[UR4][R6.64+0xc] ;  /* 0x00000c0406087981 */ /* 0x000e24000c1e1900 */
[----:B0-----:R-:W-:-:S05]  /*01b0*/  FFMA R9, R0, R8, R13 ;  /* 0x0000000800097223 */ /* 0x001fca000000000d */
[----:B------:R-:W-:Y:S04]  /*01c0*/  STG.E desc[UR4][R4.64], R9 ;  /* 0x0000000904007986 */ /* 0x000fe8000c101904 */
[----:B------:R-:W1:Y:S04]  /*01d0*/  LDG.E R0, desc[UR4][R2.64+0x10] ;  /* 0x0000100402007981 */ /* 0x000e68000c1e1900 */
[----:B------:R-:W1:Y:S02]  /*01e0*/  LDG.E R8, desc[UR4][R6.64+0x10] ;  /* 0x0000100406087981 */ /* 0x000e64000c1e1900 */
[----:B-1----:R-:W-:-:S05]  /*01f0*/  FFMA R11, R0, R8, R9 ;  /* 0x00000008000b7223 */ /* 0x002fca0000000009 */
[----:B------:R-:W-:Y:S01]  /*0200*/  STG.E desc[UR4][R4.64], R11 ;  /* 0x0000000b04007986 */ /* 0x000fe2000c101904 */
[----:B------:R-:W-:Y:S05]  /*0210*/  EXIT ;  /* 0x000000000000794d */ /* 0x000fea0003800000 */
.L_x_0:
[----:B------:R-:W-:-:S00]  /*0220*/  BRA `(.L_x_0) ;  /* 0xfffffffc00fc7947 */ /* 0x000fc0000383ffff */
[----:B------:R-:W-:-:S00]  /*0230*/  NOP ;  /* 0x0000000000007918 */ /* 0x000fc00000000000 */
        /* <DEDUP_REMOVED lines=12> */
.L_x_1:


//--------------------- .nv.shared.reserved.0     --------------------------
	.section	.nv.shared.reserved.0,"aw",@nobits
	.weak		__nv_reservedSMEM_offset_0_alias
	.size		__nv_reservedSMEM_offset_0_alias, 0, 64
	.other		__nv_reservedSMEM_offset_0_alias,@"STO_CUDA_RESERVED_SHARED STV_DEFAULT"
__nv_reservedSMEM_offset_0_alias:
	.zero		0
	.zero		64


//--------------------- .nv.constant0._Z4firePfS_mS_ --------------------------
	.section	.nv.constant0._Z4firePfS_mS_,"a",@progbits
	.sectionflags	@""
	.align	4
.nv.constant0._Z4firePfS_mS_:
	.zero		928


//--------------------- SYMBOLS --------------------------

	.type		.nv.reservedSmem.offset0,@object
	.size		.nv.reservedSmem.offset0,0x4
